
	.version 1.4
	.target sm_10, map_f64_to_f32
	// compiled with /usr/local/cuda/open64/lib//be
	// nvopencc 4.0 built on 2011-05-12

	//-----------------------------------------------------------
	// Compiling /tmp/tmpxft_00003262_00000000-9_bfs.compute_10.cpp3.i (/tmp/ccBI#.h9PSQj)
	//-----------------------------------------------------------

	//-----------------------------------------------------------
	// Options:
	//-----------------------------------------------------------
	//  Target:ptx, ISA:sm_10, Endian:little, Pointer Size:64
	//  -O3	(Optimization level)
	//  -g0	(Debug level)
	//  -m2	(Report advisories)
	//-----------------------------------------------------------

	.file	1	"<command-line>"
	.file	2	"/tmp/tmpxft_00003262_00000000-8_bfs.compute_10.cudafe2.gpu"
	.file	3	"bfs.cu"
	.file	4	"/usr/lib/gcc/x86_64-linux-gnu/4.4.7/include/stddef.h"
	.file	5	"/usr/local/cuda/include/crt/device_runtime.h"
	.file	6	"/usr/local/cuda/include/host_defines.h"
	.file	7	"/usr/local/cuda/include/builtin_types.h"
	.file	8	"/usr/local/cuda/include/device_types.h"
	.file	9	"/usr/local/cuda/include/driver_types.h"
	.file	10	"/usr/local/cuda/include/surface_types.h"
	.file	11	"/usr/local/cuda/include/texture_types.h"
	.file	12	"/usr/local/cuda/include/vector_types.h"
	.file	13	"/usr/local/cuda/include/device_launch_parameters.h"
	.file	14	"/usr/local/cuda/include/crt/storage_class.h"
	.file	15	"/usr/include/x86_64-linux-gnu/bits/types.h"
	.file	16	"/usr/include/time.h"
	.file	17	"kernel.cu"
	.file	18	"/usr/local/cuda/include/common_functions.h"
	.file	19	"/usr/local/cuda/include/math_functions.h"
	.file	20	"/usr/local/cuda/include/math_constants.h"
	.file	21	"/usr/local/cuda/include/device_functions.h"
	.file	22	"/usr/local/cuda/include/sm_11_atomic_functions.h"
	.file	23	"/usr/local/cuda/include/sm_12_atomic_functions.h"
	.file	24	"/usr/local/cuda/include/sm_13_double_functions.h"
	.file	25	"/usr/local/cuda/include/sm_20_atomic_functions.h"
	.file	26	"/usr/local/cuda/include/sm_20_intrinsics.h"
	.file	27	"/usr/local/cuda/include/surface_functions.h"
	.file	28	"/usr/local/cuda/include/texture_fetch_functions.h"
	.file	29	"/usr/local/cuda/include/math_functions_dbl_ptx1.h"


	.entry _Z6KernelP4NodePiPbS2_S1_S2_i (
		.param .u64 __cudaparm__Z6KernelP4NodePiPbS2_S1_S2_i_g_graph_nodes,
		.param .u64 __cudaparm__Z6KernelP4NodePiPbS2_S1_S2_i_g_graph_edges,
		.param .u64 __cudaparm__Z6KernelP4NodePiPbS2_S1_S2_i_g_graph_mask,
		.param .u64 __cudaparm__Z6KernelP4NodePiPbS2_S1_S2_i_g_graph_visited,
		.param .u64 __cudaparm__Z6KernelP4NodePiPbS2_S1_S2_i_g_cost,
		.param .u64 __cudaparm__Z6KernelP4NodePiPbS2_S1_S2_i_g_over,
		.param .s32 __cudaparm__Z6KernelP4NodePiPbS2_S1_S2_i_no_of_nodes)
	{
	.reg .u16 %rh<7>;
	.reg .u32 %r<19>;
	.reg .u64 %rd<23>;
	.reg .pred %p<7>;
	.loc	17	22	0
$LDWbegin__Z6KernelP4NodePiPbS2_S1_S2_i:
	mov.u16 	%rh1, %ctaid.x;
	mul.wide.u16 	%r1, %rh1, 256;
	cvt.u32.u16 	%r2, %tid.x;
	add.u32 	%r3, %r2, %r1;
	ld.param.s32 	%r4, [__cudaparm__Z6KernelP4NodePiPbS2_S1_S2_i_no_of_nodes];
	setp.le.s32 	%p1, %r4, %r3;
	@%p1 bra 	$Lt_0_5122;
	cvt.s64.s32 	%rd1, %r3;
	ld.param.u64 	%rd2, [__cudaparm__Z6KernelP4NodePiPbS2_S1_S2_i_g_graph_mask];
	add.u64 	%rd3, %rd1, %rd2;
	ld.global.s8 	%r5, [%rd3+0];
	mov.u32 	%r6, 0;
	setp.eq.s32 	%p2, %r5, %r6;
	@%p2 bra 	$Lt_0_5122;
	.loc	17	27	0
	mov.s16 	%rh2, 0;
	st.global.s8 	[%rd3+0], %rh2;
	.loc	17	28	0
	ld.param.u64 	%rd4, [__cudaparm__Z6KernelP4NodePiPbS2_S1_S2_i_g_graph_visited];
	mov.s16 	%rh3, 1;
	add.u64 	%rd5, %rd1, %rd4;
	st.global.s8 	[%rd5+0], %rh3;
	.loc	17	29	0
	ld.param.u64 	%rd6, [__cudaparm__Z6KernelP4NodePiPbS2_S1_S2_i_g_graph_nodes];
	mul.lo.u64 	%rd7, %rd1, 8;
	add.u64 	%rd8, %rd6, %rd7;
	ld.global.s32 	%r7, [%rd8+0];
	mov.s32 	%r8, %r7;
	ld.global.s32 	%r9, [%rd8+4];
	add.s32 	%r10, %r9, %r7;
	setp.le.s32 	%p3, %r10, %r7;
	@%p3 bra 	$Lt_0_5122;
	ld.param.u64 	%rd9, [__cudaparm__Z6KernelP4NodePiPbS2_S1_S2_i_g_graph_edges];
	cvt.s64.s32 	%rd10, %r7;
	mul.wide.s32 	%rd11, %r7, 4;
	add.u64 	%rd12, %rd9, %rd11;
$Lt_0_4098:
 //<loop> Loop body line 29, nesting depth: 1, estimated iterations: unknown
	.loc	17	31	0
	ld.global.s32 	%r11, [%rd12+0];
	cvt.s64.s32 	%rd13, %r11;
	.loc	17	28	0
	ld.param.u64 	%rd4, [__cudaparm__Z6KernelP4NodePiPbS2_S1_S2_i_g_graph_visited];
	.loc	17	31	0
	add.u64 	%rd14, %rd13, %rd4;
	ld.global.s8 	%r12, [%rd14+0];
	mov.u32 	%r13, 0;
	setp.ne.s32 	%p4, %r12, %r13;
	@%p4 bra 	$Lt_0_4354;
	.loc	17	34	0
	ld.param.u64 	%rd15, [__cudaparm__Z6KernelP4NodePiPbS2_S1_S2_i_g_cost];
	mul.lo.u64 	%rd16, %rd1, 4;
	add.u64 	%rd17, %rd15, %rd16;
	ld.global.s32 	%r14, [%rd17+0];
	add.s32 	%r15, %r14, 1;
	mul.lo.u64 	%rd18, %rd13, 4;
	add.u64 	%rd19, %rd15, %rd18;
	st.global.s32 	[%rd19+0], %r15;
	.loc	17	35	0
	mov.s16 	%rh4, 1;
	.loc	17	22	0
	ld.param.u64 	%rd2, [__cudaparm__Z6KernelP4NodePiPbS2_S1_S2_i_g_graph_mask];
	.loc	17	35	0
	add.u64 	%rd20, %rd13, %rd2;
	st.global.s8 	[%rd20+0], %rh4;
	.loc	17	37	0
	mov.s16 	%rh5, 1;
	ld.param.u64 	%rd21, [__cudaparm__Z6KernelP4NodePiPbS2_S1_S2_i_g_over];
	st.global.s8 	[%rd21+0], %rh5;
	ld.global.s32 	%r16, [%rd8+0];
	ld.global.s32 	%r17, [%rd8+4];
	add.s32 	%r10, %r16, %r17;
$Lt_0_4354:
	.loc	17	29	0
	add.s32 	%r8, %r8, 1;
	add.u64 	%rd12, %rd12, 4;
	setp.gt.s32 	%p5, %r10, %r8;
	@%p5 bra 	$Lt_0_4098;
$Lt_0_5122:
$L_0_3074:
	.loc	17	41	0
	exit;
$LDWend__Z6KernelP4NodePiPbS2_S1_S2_i:
	} // _Z6KernelP4NodePiPbS2_S1_S2_i




// ===== COMPILED SASS (sm_100) =====

	.target	sm_100

	.elftype	@"ET_EXEC"


//--------------------- .note.nv.tkinfo           --------------------------
	.section	.note.nv.tkinfo,"",@"SHT_NOTE"
	.sectionflags	@"SHF_NOTE_NV_TKINFO"
	.tkinfo
        /*0018*/ 	.word	0x00000002
        /*0030*/ 	.string	""
        /*0030*/ 	.string	"ptxas"
        /*0030*/ 	.string	"Cuda compilation tools, release 13.0, V13.0.88"
        /*0030*/ 	.string	"Build cuda_13.0.r13.0/compiler.36424714_0"
        /*0030*/ 	.string	"-arch sm_100 "



//--------------------- .note.nv.cuinfo           --------------------------
	.section	.note.nv.cuinfo,"",@"SHT_NOTE"
	.sectionflags	@"SHF_NOTE_NV_CUINFO"
        /*0018*/ 	.short	0x0002
        /*001a*/ 	.short	0x000a
        /*001c*/ 	.short	0x0082
	.zero		2


//--------------------- .nv.info                  --------------------------
	.section	.nv.info,"",@"SHT_CUDA_INFO"
	.align	4


	//----- nvinfo : EIATTR_REGCOUNT
	.align		4
        /*0000*/ 	.byte	0x04, 0x2f
        /*0002*/ 	.short	(.L_1 - .L_0)
	.align		4
.L_0:
        /*0004*/ 	.word	index@(_Z6KernelP4NodePiPbS2_S1_S2_i)
        /*0008*/ 	.word	0x00000018


	//----- nvinfo : EIATTR_FRAME_SIZE
	.align		4
.L_1:
        /*000c*/ 	.byte	0x04, 0x11
        /*000e*/ 	.short	(.L_3 - .L_2)
	.align		4
.L_2:
        /*0010*/ 	.word	index@(_Z6KernelP4NodePiPbS2_S1_S2_i)
        /*0014*/ 	.word	0x00000000


	//----- nvinfo : EIATTR_MIN_STACK_SIZE
	.align		4
.L_3:
        /*0018*/ 	.byte	0x04, 0x12
        /*001a*/ 	.short	(.L_5 - .L_4)
	.align		4
.L_4:
        /*001c*/ 	.word	index@(_Z6KernelP4NodePiPbS2_S1_S2_i)
        /*0020*/ 	.word	0x00000000
.L_5:


//--------------------- .nv.compat                --------------------------
	.section	.nv.compat,"",@"SHT_CUDA_COMPAT_INFO"
	.align	4
        /*0000*/ 	.byte	0x02, 0x09, 0x00, 0x00, 0x02, 0x02, 0x01, 0x00, 0x02, 0x05, 0x05, 0x00, 0x03, 0x07, 0x01, 0x01
        /*0010*/ 	.byte	0x02, 0x03, 0x00, 0x00, 0x02, 0x06, 0x01, 0x00, 0x04, 0x0b, 0x08, 0x00, 0x09, 0x00, 0x00, 0x00
        /*0020*/ 	.byte	0x00, 0x00, 0x00, 0x00


//--------------------- .nv.info._Z6KernelP4NodePiPbS2_S1_S2_i --------------------------
	.section	.nv.info._Z6KernelP4NodePiPbS2_S1_S2_i,"",@"SHT_CUDA_INFO"
	.sectionflags	@""
	.align	4


	//----- nvinfo : EIATTR_CUDA_API_VERSION
	.align		4
        /*0000*/ 	.byte	0x04, 0x37
        /*0002*/ 	.short	(.L_7 - .L_6)
.L_6:
        /*0004*/ 	.word	0x00000082


	//----- nvinfo : EIATTR_KPARAM_INFO
	.align		4
.L_7:
        /*0008*/ 	.byte	0x04, 0x17
        /*000a*/ 	.short	(.L_9 - .L_8)
.L_8:
        /*000c*/ 	.word	0x00000000
        /*0010*/ 	.short	0x0006
        /*0012*/ 	.short	0x0030
        /*0014*/ 	.byte	0x00, 0xf0, 0x11, 0x00


	//----- nvinfo : EIATTR_KPARAM_INFO
	.align		4
.L_9:
        /*0018*/ 	.byte	0x04, 0x17
        /*001a*/ 	.short	(.L_11 - .L_10)
.L_10:
        /*001c*/ 	.word	0x00000000
        /*0020*/ 	.short	0x0005
        /*0022*/ 	.short	0x0028
        /*0024*/ 	.byte	0x00, 0xf0, 0x21, 0x00


	//----- nvinfo : EIATTR_KPARAM_INFO
	.align		4
.L_11:
        /*0028*/ 	.byte	0x04, 0x17
        /*002a*/ 	.short	(.L_13 - .L_12)
.L_12:
        /*002c*/ 	.word	0x00000000
        /*0030*/ 	.short	0x0004
        /*0032*/ 	.short	0x0020
        /*0034*/ 	.byte	0x00, 0xf0, 0x21, 0x00


	//----- nvinfo : EIATTR_KPARAM_INFO
	.align		4
.L_13:
        /*0038*/ 	.byte	0x04, 0x17
        /*003a*/ 	.short	(.L_15 - .L_14)
.L_14:
        /*003c*/ 	.word	0x00000000
        /*0040*/ 	.short	0x0003
        /*0042*/ 	.short	0x0018
        /*0044*/ 	.byte	0x00, 0xf0, 0x21, 0x00


	//----- nvinfo : EIATTR_KPARAM_INFO
	.align		4
.L_15:
        /*0048*/ 	.byte	0x04, 0x17
        /*004a*/ 	.short	(.L_17 - .L_16)
.L_16:
        /*004c*/ 	.word	0x00000000
        /*0050*/ 	.short	0x0002
        /*0052*/ 	.short	0x0010
        /*0054*/ 	.byte	0x00, 0xf0, 0x21, 0x00


	//----- nvinfo : EIATTR_KPARAM_INFO
	.align		4
.L_17:
        /*0058*/ 	.byte	0x04, 0x17
        /*005a*/ 	.short	(.L_19 - .L_18)
.L_18:
        /*005c*/ 	.word	0x00000000
        /*0060*/ 	.short	0x0001
        /*0062*/ 	.short	0x0008
        /*0064*/ 	.byte	0x00, 0xf0, 0x21, 0x00


	//----- nvinfo : EIATTR_KPARAM_INFO
	.align		4
.L_19:
        /*0068*/ 	.byte	0x04, 0x17
        /*006a*/ 	.short	(.L_21 - .L_20)
.L_20:
        /*006c*/ 	.word	0x00000000
        /*0070*/ 	.short	0x0000
        /*0072*/ 	.short	0x0000
        /*0074*/ 	.byte	0x00, 0xf0, 0x21, 0x00


	//----- nvinfo : EIATTR_SPARSE_MMA_MASK
	.align		4
.L_21:
        /*0078*/ 	.byte	0x03, 0x50
        /*007a*/ 	.short	0x0000


	//----- nvinfo : EIATTR_MAXREG_COUNT
	.align		4
        /*007c*/ 	.byte	0x03, 0x1b
        /*007e*/ 	.short	0x00ff


	//----- nvinfo : EIATTR_MERCURY_ISA_VERSION
	.align		4
        /*0080*/ 	.byte	0x03, 0x5f
        /*0082*/ 	.short	0x0101


	//----- nvinfo : EIATTR_VRC_CTA_INIT_COUNT
	.align		4
        /*0084*/ 	.byte	0x02, 0x4a
	.zero		1
	.zero		1


	//----- nvinfo : EIATTR_EXIT_INSTR_OFFSETS
	.align		4
        /*0088*/ 	.byte	0x04, 0x1c
        /*008a*/ 	.short	(.L_23 - .L_22)


	//   ....[0]....
.L_22:
        /*008c*/ 	.word	0x00000080


	//   ....[1]....
        /*0090*/ 	.word	0x00000100


	//   ....[2]....
        /*0094*/ 	.word	0x000001f0


	//   ....[3]....
        /*0098*/ 	.word	0x00000480


	//----- nvinfo : EIATTR_CRS_STACK_SIZE
	.align		4
.L_23:
        /*009c*/ 	.byte	0x04, 0x1e
        /*009e*/ 	.short	(.L_25 - .L_24)
.L_24:
        /*00a0*/ 	.word	0x00000000


	//----- nvinfo : EIATTR_CBANK_PARAM_SIZE
	.align		4
.L_25:
        /*00a4*/ 	.byte	0x03, 0x19
        /*00a6*/ 	.short	0x0034


	//----- nvinfo : EIATTR_PARAM_CBANK
	.align		4
        /*00a8*/ 	.byte	0x04, 0x0a
        /*00aa*/ 	.short	(.L_27 - .L_26)
	.align		4
.L_26:
        /*00ac*/ 	.word	index@(.nv.constant0._Z6KernelP4NodePiPbS2_S1_S2_i)
        /*00b0*/ 	.short	0x0380
        /*00b2*/ 	.short	0x0034


	//----- nvinfo : EIATTR_SW_WAR
	.align		4
.L_27:
        /*00b4*/ 	.byte	0x04, 0x36
        /*00b6*/ 	.short	(.L_29 - .L_28)
.L_28:
        /*00b8*/ 	.word	0x00000008
.L_29:


//--------------------- .nv.callgraph             --------------------------
	.section	.nv.callgraph,"",@"SHT_CUDA_CALLGRAPH"
	.align	4
	.sectionentsize	8
	.align		4
        /*0000*/ 	.word	0x00000000
	.align		4
        /*0004*/ 	.word	0xffffffff
	.align		4
        /*0008*/ 	.word	0x00000000
	.align		4
        /*000c*/ 	.word	0xfffffffe
	.align		4
        /*0010*/ 	.word	0x00000000
	.align		4
        /*0014*/ 	.word	0xfffffffd
	.align		4
        /*0018*/ 	.word	0x00000000
	.align		4
        /*001c*/ 	.word	0xfffffffc


//--------------------- .text._Z6KernelP4NodePiPbS2_S1_S2_i --------------------------
	.section	.text._Z6KernelP4NodePiPbS2_S1_S2_i,"ax",@progbits
	.align	128
.text._Z6KernelP4NodePiPbS2_S1_S2_i:
        .type           _Z6KernelP4NodePiPbS2_S1_S2_i,@function
        .size           _Z6KernelP4NodePiPbS2_S1_S2_i,(.L_x_4 - _Z6KernelP4NodePiPbS2_S1_S2_i)
        .other          _Z6KernelP4NodePiPbS2_S1_S2_i,@"STO_CUDA_ENTRY STV_DEFAULT"
_Z6KernelP4NodePiPbS2_S1_S2_i:
[----:B------:R-:W-:Y:S01]  /*0000*/  LDC R1, c[0x0][0x37c] ;  /* 0x0000df00ff017b82 */ /* 0x000fe20000000800 */
[----:B------:R-:W0:Y:S01]  /*0010*/  S2R R3, SR_CTAID.X ;  /* 0x0000000000037919 */ /* 0x000e220000002500 */
[----:B------:R-:W1:Y:S01]  /*0020*/  LDCU UR4, c[0x0][0x3b0] ;  /* 0x00007600ff0477ac */ /* 0x000e620008000800 */
[----:B------:R-:W2:Y:S01]  /*0030*/  S2R R0, SR_TID.X ;  /* 0x0000000000007919 */ /* 0x000ea20000002100 */
[----:B0-----:R-:W-:Y:S02]  /*0040*/  LOP3.LUT R3, R3, 0xffff, RZ, 0xc0, !PT ;  /* 0x0000ffff03037812 */ /* 0x001fe400078ec0ff */
[----:B--2---:R-:W-:-:S05]  /*0050*/  LOP3.LUT R0, R0, 0xffff, RZ, 0xc0, !PT ;  /* 0x0000ffff00007812 */ /* 0x004fca00078ec0ff */
[----:B------:R-:W-:-:S05]  /*0060*/  IMAD R0, R3, 0x100, R0 ;  /* 0x0000010003007824 */ /* 0x000fca00078e0200 */
[----:B-1----:R-:W-:-:S13]  /*0070*/  ISETP.GE.AND P0, PT, R0, UR4, PT ;  /* 0x0000000400007c0c */ /* 0x002fda000bf06270 */
[----:B------:R-:W-:Y:S05]  /*0080*/  @P0 EXIT ;  /* 0x000000000000094d */ /* 0x000fea0003800000 */
[----:B------:R-:W0:Y:S01]  /*0090*/  LDCU.64 UR6, c[0x0][0x390] ;  /* 0x00007200ff0677ac */ /* 0x000e220008000a00 */
[----:B------:R-:W-:Y:S01]  /*00a0*/  SHF.R.S32.HI R16, RZ, 0x1f, R0 ;  /* 0x0000001fff107819 */ /* 0x000fe20000011400 */
[----:B------:R-:W1:Y:S01]  /*00b0*/  LDCU.64 UR4, c[0x0][0x358] ;  /* 0x00006b00ff0477ac */ /* 0x000e620008000a00 */
[----:B0-----:R-:W-:-:S04]  /*00c0*/  IADD3 R4, P0, PT, R0, UR6, RZ ;  /* 0x0000000600047c10 */ /* 0x001fc8000ff1e0ff */
[----:B------:R-:W-:-:S05]  /*00d0*/  IADD3.X R5, PT, PT, R16, UR7, RZ, P0, !PT ;  /* 0x0000000710057c10 */ /* 0x000fca00087fe4ff */
[----:B-1----:R-:W2:Y:S02]  /*00e0*/  LDG.E.S8 R2, desc[UR4][R4.64] ;  /* 0x0000000404027981 */ /* 0x002ea4000c1e1300 */
[----:B--2---:R-:W-:-:S13]  /*00f0*/  ISETP.NE.AND P0, PT, R2, RZ, PT ;  /* 0x000000ff0200720c */ /* 0x004fda0003f05270 */
[----:B------:R-:W-:Y:S05]  /*0100*/  @!P0 EXIT ;  /* 0x000000000000894d */ /* 0x000fea0003800000 */
[----:B------:R-:W0:Y:S01]  /*0110*/  LDC.64 R2, c[0x0][0x380] ;  /* 0x0000e000ff027b82 */ /* 0x000e220000000a00 */
[----:B------:R-:W1:Y:S01]  /*0120*/  LDCU.64 UR6, c[0x0][0x398] ;  /* 0x00007300ff0677ac */ /* 0x000e620008000a00 */
[----:B------:R-:W-:Y:S01]  /*0130*/  IMAD.SHL.U32 R7, R16, 0x8, RZ ;  /* 0x0000000810077824 */ /* 0x000fe200078e00ff */
[----:B------:R2:W-:Y:S01]  /*0140*/  STG.E.S8 desc[UR4][R4.64], RZ ;  /* 0x000000ff04007986 */ /* 0x0005e2000c101304 */
[----:B------:R-:W-:Y:S01]  /*0150*/  IMAD.MOV.U32 R10, RZ, RZ, 0x1 ;  /* 0x00000001ff0a7424 */ /* 0x000fe200078e00ff */
[C---:B-1----:R-:W-:Y:S01]  /*0160*/  IADD3 R6, P0, PT, R0.reuse, UR6, RZ ;  /* 0x0000000600067c10 */ /* 0x042fe2000ff1e0ff */
[----:B0-----:R-:W-:-:S04]  /*0170*/  IMAD.WIDE.U32 R2, R0, 0x8, R2 ;  /* 0x0000000800027825 */ /* 0x001fc800078e0002 */
[----:B------:R-:W-:Y:S01]  /*0180*/  IMAD.IADD R3, R3, 0x1, R7 ;  /* 0x0000000103037824 */ /* 0x000fe200078e0207 */
[----:B------:R-:W-:-:S05]  /*0190*/  IADD3.X R7, PT, PT, R16, UR7, RZ, P0, !PT ;  /* 0x0000000710077c10 */ /* 0x000fca00087fe4ff */
[----:B------:R2:W-:Y:S04]  /*01a0*/  STG.E.S8 desc[UR4][R6.64], R10 ;  /* 0x0000000a06007986 */ /* 0x0005e8000c101304 */
[----:B------:R-:W3:Y:S04]  /*01b0*/  LDG.E R8, desc[UR4][R2.64] ;  /* 0x0000000402087981 */ /* 0x000ee8000c1e1900 */
[----:B------:R-:W3:Y:S02]  /*01c0*/  LDG.E R9, desc[UR4][R2.64+0x4] ;  /* 0x0000040402097981 */ /* 0x000ee4000c1e1900 */
[----:B---3--:R-:W-:-:S05]  /*01d0*/  IMAD.IADD R9, R8, 0x1, R9 ;  /* 0x0000000108097824 */ /* 0x008fca00078e0209 */
[----:B------:R-:W-:-:S13]  /*01e0*/  ISETP.GT.AND P0, PT, R9, R8, PT ;  /* 0x000000080900720c */ /* 0x000fda0003f04270 */
[----:B--2---:R-:W-:Y:S05]  /*01f0*/  @!P0 EXIT ;  /* 0x000000000000894d */ /* 0x004fea0003800000 */
[----:B------:R-:W0:Y:S01]  /*0200*/  LDC.64 R6, c[0x0][0x388] ;  /* 0x0000e200ff067b82 */ /* 0x000e220000000a00 */
[----:B------:R-:W-:Y:S01]  /*0210*/  IMAD.MOV.U32 R17, RZ, RZ, R9 ;  /* 0x000000ffff117224 */ /* 0x000fe200078e0009 */
[----:B------:R-:W1:Y:S01]  /*0220*/  LDCU.64 UR6, c[0x0][0x398] ;  /* 0x00007300ff0677ac */ /* 0x000e620008000a00 */
[----:B------:R-:W2:Y:S05]  /*0230*/  LDCU.64 UR8, c[0x0][0x390] ;  /* 0x00007200ff0877ac */ /* 0x000eaa0008000a00 */
[----:B------:R-:W3:Y:S01]  /*0240*/  LDC.64 R4, c[0x0][0x3a0] ;  /* 0x0000e800ff047b82 */ /* 0x000ee20000000a00 */
[----:B012---:R-:W-:-:S07]  /*0250*/  IMAD.WIDE R6, R8, 0x4, R6 ;  /* 0x0000000408067825 */ /* 0x007fce00078e0206 */
.L_x_2:
[----:B------:R-:W2:Y:S02]  /*0260*/  LDG.E R21, desc[UR4][R6.64] ;  /* 0x0000000406157981 */ /* 0x000ea4000c1e1900 */
[----:B--2---:R-:W-:Y:S02]  /*0270*/  SHF.R.S32.HI R9, RZ, 0x1f, R21 ;  /* 0x0000001fff097819 */ /* 0x004fe40000011415 */
[----:B------:R-:W-:-:S04]  /*0280*/  IADD3 R10, P0, PT, R21, UR6, RZ ;  /* 0x00000006150a7c10 */ /* 0x000fc8000ff1e0ff */
[----:B------:R-:W-:-:S05]  /*0290*/  IADD3.X R11, PT, PT, R9, UR7, RZ, P0, !PT ;  /* 0x00000007090b7c10 */ /* 0x000fca00087fe4ff */
[----:B------:R-:W2:Y:S01]  /*02a0*/  LDG.E.S8 R10, desc[UR4][R10.64] ;  /* 0x000000040a0a7981 */ /* 0x000ea2000c1e1300 */
[----:B------:R-:W-:Y:S01]  /*02b0*/  BSSY.RECONVERGENT B0, `(.L_x_0) ;  /* 0x0000019000007945 */ /* 0x000fe20003800200 */
[----:B------:R-:W-:Y:S01]  /*02c0*/  IADD3 R6, P0, PT, R6, 0x4, RZ ;  /* 0x0000000406067810 */ /* 0x000fe20007f1e0ff */
[----:B------:R-:W-:Y:S01]  /*02d0*/  VIADD R8, R8, 0x1 ;  /* 0x0000000108087836 */ /* 0x000fe20000000000 */
[----:B--2---:R-:W-:-:S13]  /*02e0*/  ISETP.NE.AND P1, PT, R10, RZ, PT ;  /* 0x000000ff0a00720c */ /* 0x004fda0003f25270 */
[----:B------:R-:W-:Y:S05]  /*02f0*/  @P1 BRA `(.L_x_1) ;  /* 0x0000000000501947 */ /* 0x000fea0003800000 */
[----:B---3--:R-:W-:-:S04]  /*0300*/  IMAD.WIDE.U32 R10, R0, 0x4, R4 ;  /* 0x00000004000a7825 */ /* 0x008fc800078e0004 */
[----:B------:R-:W-:Y:S02]  /*0310*/  IMAD.SHL.U32 R19, R16, 0x4, RZ ;  /* 0x0000000410137824 */ /* 0x000fe400078e00ff */
[----:B------:R-:W-:-:S03]  /*0320*/  IMAD.MOV.U32 R18, RZ, RZ, R10 ;  /* 0x000000ffff127224 */ /* 0x000fc600078e000a */
[----:B------:R-:W-:-:S05]  /*0330*/  IADD3 R19, PT, PT, R11, R19, RZ ;  /* 0x000000130b137210 */ /* 0x000fca0007ffe0ff */
[----:B------:R-:W2:Y:S01]  /*0340*/  LDG.E R18, desc[UR4][R18.64] ;  /* 0x0000000412127981 */ /* 0x000ea2000c1e1900 */
[----:B------:R-:W0:Y:S01]  /*0350*/  LDC.64 R10, c[0x0][0x3a8] ;  /* 0x0000ea00ff0a7b82 */ /* 0x000e220000000a00 */
[C---:B------:R-:W-:Y:S01]  /*0360*/  IMAD.WIDE.U32 R14, R21.reuse, 0x4, R4 ;  /* 0x00000004150e7825 */ /* 0x040fe200078e0004 */
[----:B------:R-:W-:-:S03]  /*0370*/  IADD3 R12, P1, PT, R21, UR8, RZ ;  /* 0x00000008150c7c10 */ /* 0x000fc6000ff3e0ff */
[----:B------:R-:W-:Y:S02]  /*0380*/  IMAD.SHL.U32 R13, R9, 0x4, RZ ;  /* 0x00000004090d7824 */ /* 0x000fe400078e00ff */
[----:B------:R-:W-:Y:S02]  /*0390*/  IMAD.MOV.U32 R17, RZ, RZ, 0x1 ;  /* 0x00000001ff117424 */ /* 0x000fe400078e00ff */
[----:B------:R-:W-:Y:S01]  /*03a0*/  IMAD.IADD R15, R15, 0x1, R13 ;  /* 0x000000010f0f7824 */ /* 0x000fe200078e020d */
[----:B------:R-:W-:Y:S02]  /*03b0*/  IADD3.X R13, PT, PT, R9, UR9, RZ, P1, !PT ;  /* 0x00000009090d7c10 */ /* 0x000fe40008ffe4ff */
[----:B------:R-:W-:Y:S02]  /*03c0*/  PRMT R9, R17, 0x7610, R9 ;  /* 0x0000761011097816 */ /* 0x000fe40000000009 */
[----:B--2---:R-:W-:-:S05]  /*03d0*/  IADD3 R21, PT, PT, R18, 0x1, RZ ;  /* 0x0000000112157810 */ /* 0x004fca0007ffe0ff */
[----:B------:R1:W-:Y:S04]  /*03e0*/  STG.E desc[UR4][R14.64], R21 ;  /* 0x000000150e007986 */ /* 0x0003e8000c101904 */
[----:B------:R1:W-:Y:S04]  /*03f0*/  STG.E.S8 desc[UR4][R12.64], R9 ;  /* 0x000000090c007986 */ /* 0x0003e8000c101304 */
[----:B0-----:R1:W-:Y:S04]  /*0400*/  STG.E.S8 desc[UR4][R10.64], R9 ;  /* 0x000000090a007986 */ /* 0x0013e8000c101304 */
[----:B------:R-:W2:Y:S04]  /*0410*/  LDG.E R17, desc[UR4][R2.64] ;  /* 0x0000000402117981 */ /* 0x000ea8000c1e1900 */
[----:B------:R-:W2:Y:S02]  /*0420*/  LDG.E R18, desc[UR4][R2.64+0x4] ;  /* 0x0000040402127981 */ /* 0x000ea4000c1e1900 */
[----:B-12---:R-:W-:-:S07]  /*0430*/  IMAD.IADD R17, R17, 0x1, R18 ;  /* 0x0000000111117824 */ /* 0x006fce00078e0212 */
.L_x_1:
[----:B------:R-:W-:Y:S05]  /*0440*/  BSYNC.RECONVERGENT B0 ;  /* 0x0000000000007941 */ /* 0x000fea0003800200 */
.L_x_0:
[----:B------:R-:W-:Y:S01]  /*0450*/  ISETP.GT.AND P1, PT, R17, R8, PT ;  /* 0x000000081100720c */ /* 0x000fe20003f24270 */
[----:B------:R-:W-:-:S12]  /*0460*/  IMAD.X R7, RZ, RZ, R7, P0 ;  /* 0x000000ffff077224 */ /* 0x000fd800000e0607 */
[----:B------:R-:W-:Y:S05]  /*0470*/  @P1 BRA `(.L_x_2) ;  /* 0xfffffffc00781947 */ /* 0x000fea000383ffff */
[----:B------:R-:W-:Y:S05]  /*0480*/  EXIT ;  /* 0x000000000000794d */ /* 0x000fea0003800000 */
.L_x_3:
[----:B------:R-:W-:-:S00]  /*0490*/  BRA `(.L_x_3) ;  /* 0xfffffffc00fc7947 */ /* 0x000fc0000383ffff */
[----:B------:R-:W-:-:S00]  /*04a0*/  NOP ;  /* 0x0000000000007918 */ /* 0x000fc00000000000 */
        /* <DEDUP_REMOVED lines=13> */
.L_x_4:


//--------------------- .nv.shared.reserved.0     --------------------------
	.section	.nv.shared.reserved.0,"aw",@nobits
	.weak		__nv_reservedSMEM_offset_0_alias
	.size		__nv_reservedSMEM_offset_0_alias, 0, 64
	.other		__nv_reservedSMEM_offset_0_alias,@"STO_CUDA_RESERVED_SHARED STV_DEFAULT"
__nv_reservedSMEM_offset_0_alias:
	.zero		0
	.zero		64


//--------------------- .nv.constant0._Z6KernelP4NodePiPbS2_S1_S2_i --------------------------
	.section	.nv.constant0._Z6KernelP4NodePiPbS2_S1_S2_i,"a",@progbits
	.sectionflags	@""
	.align	4
.nv.constant0._Z6KernelP4NodePiPbS2_S1_S2_i:
	.zero		948


//--------------------- SYMBOLS --------------------------

	.type		.nv.reservedSmem.offset0,@object
	.size		.nv.reservedSmem.offset0,0x4
